	.headerflags	@"EF_CUDA_TEXMODE_UNIFIED EF_CUDA_64BIT_ADDRESS EF_CUDA_ACCELERATORS EF_CUDA_SM90 EF_CUDA_VIRTUAL_SM(EF_CUDA_SM90)"
	.elftype	@"ET_EXEC"


//--------------------- .nv.info                  --------------------------
	.section	.nv.info,"",@"SHT_CUDA_INFO"
	.align	4


	//----- nvinfo : EIATTR_REGCOUNT
	.align		4
        /*0000*/ 	.byte	0x04, 0x2f
        /*0002*/ 	.short	(.L_3 - .L_2)
	.align		4
.L_2:
        /*0004*/ 	.word	index@(triton_poi_fused__native_batch_norm_legit_no_training_silu_18)
        /*0008*/ 	.word	0x00000020


	//----- nvinfo : EIATTR_MIN_STACK_SIZE
	.align		4
.L_3:
        /*000c*/ 	.byte	0x04, 0x12
        /*000e*/ 	.short	(.L_5 - .L_4)
	.align		4
.L_4:
        /*0010*/ 	.word	index@(triton_poi_fused__native_batch_norm_legit_no_training_silu_18)
        /*0014*/ 	.word	0x00000000


	//----- nvinfo : EIATTR_FRAME_SIZE
	.align		4
.L_5:
        /*0018*/ 	.byte	0x04, 0x11
        /*001a*/ 	.short	(.L_7 - .L_6)
	.align		4
.L_6:
        /*001c*/ 	.word	index@(triton_poi_fused__native_batch_norm_legit_no_training_silu_18)
        /*0020*/ 	.word	0x00000000


	//----- nvinfo : EIATTR_MIN_STACK_SIZE
	.align		4
.L_7:
        /*0024*/ 	.byte	0x04, 0x12
        /*0026*/ 	.short	(.L_9 - .L_8)
	.align		4
.L_8:
        /*0028*/ 	.word	index@(triton_poi_fused__native_batch_norm_legit_no_training_silu_18)
        /*002c*/ 	.word	0x00000000
.L_9:


//--------------------- .nv.info.triton_poi_fused__native_batch_norm_legit_no_training_silu_18 --------------------------
	.section	.nv.info.triton_poi_fused__native_batch_norm_legit_no_training_silu_18,"",@"SHT_CUDA_INFO"
	.sectionflags	@""
	.align	4


	//----- nvinfo : EIATTR_CUDA_API_VERSION
	.align		4
        /*0000*/ 	.byte	0x04, 0x37
        /*0002*/ 	.short	(.L_11 - .L_10)
.L_10:
        /*0004*/ 	.word	0x0000007c


	//----- nvinfo : EIATTR_KPARAM_INFO
	.align		4
.L_11:
        /*0008*/ 	.byte	0x04, 0x17
        /*000a*/ 	.short	(.L_13 - .L_12)
.L_12:
        /*000c*/ 	.word	0x00000000
        /*0010*/ 	.short	0x0007
        /*0012*/ 	.short	0x0034
        /*0014*/ 	.byte	0x00, 0xf0, 0x11, 0x00


	//----- nvinfo : EIATTR_KPARAM_INFO
	.align		4
.L_13:
        /*0018*/ 	.byte	0x04, 0x17
        /*001a*/ 	.short	(.L_15 - .L_14)
.L_14:
        /*001c*/ 	.word	0x00000000
        /*0020*/ 	.short	0x0006
        /*0022*/ 	.short	0x0030
        /*0024*/ 	.byte	0x00, 0xf0, 0x11, 0x00


	//----- nvinfo : EIATTR_KPARAM_INFO
	.align		4
.L_15:
        /*0028*/ 	.byte	0x04, 0x17
        /*002a*/ 	.short	(.L_17 - .L_16)
.L_16:
        /*002c*/ 	.word	0x00000000
        /*0030*/ 	.short	0x0005
        /*0032*/ 	.short	0x0028
        /*0034*/ 	.byte	0x00, 0xf4, 0x21, 0x00


	//----- nvinfo : EIATTR_KPARAM_INFO
	.align		4
.L_17:
        /*0038*/ 	.byte	0x04, 0x17
        /*003a*/ 	.short	(.L_19 - .L_18)
.L_18:
        /*003c*/ 	.word	0x00000000
        /*0040*/ 	.short	0x0004
        /*0042*/ 	.short	0x0020
        /*0044*/ 	.byte	0x00, 0xf4, 0x21, 0x00


	//----- nvinfo : EIATTR_KPARAM_INFO
	.align		4
.L_19:
        /*0048*/ 	.byte	0x04, 0x17
        /*004a*/ 	.short	(.L_21 - .L_20)
.L_20:
        /*004c*/ 	.word	0x00000000
        /*0050*/ 	.short	0x0003
        /*0052*/ 	.short	0x0018
        /*0054*/ 	.byte	0x00, 0xf4, 0x21, 0x00


	//----- nvinfo : EIATTR_KPARAM_INFO
	.align		4
.L_21:
        /*0058*/ 	.byte	0x04, 0x17
        /*005a*/ 	.short	(.L_23 - .L_22)
.L_22:
        /*005c*/ 	.word	0x00000000
        /*0060*/ 	.short	0x0002
        /*0062*/ 	.short	0x0010
        /*0064*/ 	.byte	0x00, 0xf4, 0x21, 0x00


	//----- nvinfo : EIATTR_KPARAM_INFO
	.align		4
.L_23:
        /*0068*/ 	.byte	0x04, 0x17
        /*006a*/ 	.short	(.L_25 - .L_24)
.L_24:
        /*006c*/ 	.word	0x00000000
        /*0070*/ 	.short	0x0001
        /*0072*/ 	.short	0x0008
        /*0074*/ 	.byte	0x00, 0xf4, 0x21, 0x00


	//----- nvinfo : EIATTR_KPARAM_INFO
	.align		4
.L_25:
        /*0078*/ 	.byte	0x04, 0x17
        /*007a*/ 	.short	(.L_27 - .L_26)
.L_26:
        /*007c*/ 	.word	0x00000000
        /*0080*/ 	.short	0x0000
        /*0082*/ 	.short	0x0000
        /*0084*/ 	.byte	0x00, 0xf4, 0x21, 0x00


	//----- nvinfo : EIATTR_SPARSE_MMA_MASK
	.align		4
.L_27:
        /*0088*/ 	.byte	0x03, 0x50
        /*008a*/ 	.short	0x0000


	//----- nvinfo : EIATTR_MAXREG_COUNT
	.align		4
        /*008c*/ 	.byte	0x03, 0x1b
        /*008e*/ 	.short	0x00ff


	//----- nvinfo : EIATTR_EXIT_INSTR_OFFSETS
	.align		4
        /*0090*/ 	.byte	0x04, 0x1c
        /*0092*/ 	.short	(.L_29 - .L_28)


	//   ....[0]....
.L_28:
        /*0094*/ 	.word	0x00001130


	//   ....[1]....
        /*0098*/ 	.word	0x00001180


	//----- nvinfo : EIATTR_REQNTID
	.align		4
.L_29:
        /*009c*/ 	.byte	0x04, 0x10
        /*009e*/ 	.short	(.L_31 - .L_30)
.L_30:
        /*00a0*/ 	.word	0x00000080
        /*00a4*/ 	.word	0x00000001
        /*00a8*/ 	.word	0x00000001


	//----- nvinfo : EIATTR_CBANK_PARAM_SIZE
	.align		4
.L_31:
        /*00ac*/ 	.byte	0x03, 0x19
        /*00ae*/ 	.short	0x0038


	//----- nvinfo : EIATTR_PARAM_CBANK
	.align		4
        /*00b0*/ 	.byte	0x04, 0x0a
        /*00b2*/ 	.short	(.L_33 - .L_32)
	.align		4
.L_32:
        /*00b4*/ 	.word	index@(.nv.constant0.triton_poi_fused__native_batch_norm_legit_no_training_silu_18)
        /*00b8*/ 	.short	0x0210
        /*00ba*/ 	.short	0x0038


	//----- nvinfo : EIATTR_SW_WAR
	.align		4
.L_33:
        /*00bc*/ 	.byte	0x04, 0x36
        /*00be*/ 	.short	(.L_35 - .L_34)
.L_34:
        /*00c0*/ 	.word	0x00000008
.L_35:


//--------------------- .nv.callgraph             --------------------------
	.section	.nv.callgraph,"",@"SHT_CUDA_CALLGRAPH"
	.align	4
	.sectionentsize	8
	.align		4
        /*0000*/ 	.word	0x00000000
	.align		4
        /*0004*/ 	.word	0xffffffff
	.align		4
        /*0008*/ 	.word	0x00000000
	.align		4
        /*000c*/ 	.word	0xfffffffe
	.align		4
        /*0010*/ 	.word	0x00000000
	.align		4
        /*0014*/ 	.word	0xfffffffd
	.align		4
        /*0018*/ 	.word	0x00000000
	.align		4
        /*001c*/ 	.word	0xfffffffc


//--------------------- .nv.constant4             --------------------------
	.section	.nv.constant4,"a",@progbits
	.align	8
	.align		8
.nv.constant4:
        /*0000*/ 	.dword	_$_str
	.align		8
        /*0008*/ 	.dword	_$_str_$_2


//--------------------- .text.triton_poi_fused__native_batch_norm_legit_no_training_silu_18 --------------------------
	.section	.text.triton_poi_fused__native_batch_norm_legit_no_training_silu_18,"ax",@progbits
	.sectionflags	@"SHF_BARRIERS=1"
	.align	128
        .global         triton_poi_fused__native_batch_norm_legit_no_training_silu_18
        .type           triton_poi_fused__native_batch_norm_legit_no_training_silu_18,@function
        .size           triton_poi_fused__native_batch_norm_legit_no_training_silu_18,(.L_x_1 - triton_poi_fused__native_batch_norm_legit_no_training_silu_18)
        .other          triton_poi_fused__native_batch_norm_legit_no_training_silu_18,@"STO_CUDA_ENTRY STV_DEFAULT"
triton_poi_fused__native_batch_norm_legit_no_training_silu_18:
.text.triton_poi_fused__native_batch_norm_legit_no_training_silu_18:
[----:B------:R-:W0:Y:S01]  /*0000*/  LDC R1, c[0x0][0x28] ;  /* 0x00000a00ff017b82 */ /* 0x000e220000000800 */
[----:B------:R-:W1:Y:S07]  /*0010*/  S2R R0, SR_CTAID.X ;  /* 0x0000000000007919 */ /* 0x000e6e0000002500 */
[----:B------:R-:W2:Y:S01]  /*0020*/  LDC.64 R12, c[0x0][0x220] ;  /* 0x00008800ff0c7b82 */ /* 0x000ea20000000a00 */
[----:B------:R-:W-:Y:S02]  /*0030*/  CS2R R4, SRZ ;  /* 0x0000000000047805 */ /* 0x000fe4000001ff00 */
[----:B------:R-:W-:Y:S01]  /*0040*/  CS2R R6, SRZ ;  /* 0x0000000000067805 */ /* 0x000fe2000001ff00 */
[----:B------:R-:W3:Y:S01]  /*0050*/  S2R R2, SR_TID.X ;  /* 0x0000000000027919 */ /* 0x000ee20000002100 */
[----:B------:R-:W-:Y:S01]  /*0060*/  ULDC.64 UR6, c[0x0][0x208] ;  /* 0x0000820000067ab9 */ /* 0x000fe20000000a00 */
[----:B------:R-:W4:Y:S02]  /*0070*/  S2R R3, SR_CTAID.Y ;  /* 0x0000000000037919 */ /* 0x000f240000002600 */
[----:B------:R-:W5:Y:S08]  /*0080*/  LDC.64 R24, c[0x0][0x210] ;  /* 0x00008400ff187b82 */ /* 0x000f700000000a00 */
[----:B------:R-:W5:Y:S01]  /*0090*/  LDC.64 R28, c[0x0][0x218] ;  /* 0x00008600ff1c7b82 */ /* 0x000f620000000a00 */
[----:B-1----:R-:W-:-:S02]  /*00a0*/  SHF.L.U32 R0, R0, 0x5, RZ ;  /* 0x0000000500007819 */ /* 0x002fc400000006ff */
[----:B---3--:R-:W-:-:S04]  /*00b0*/  SHF.L.U32 R23, R2, 0x2, RZ ;  /* 0x0000000202177819 */ /* 0x008fc800000006ff */
[----:B------:R-:W-:-:S04]  /*00c0*/  LOP3.LUT R20, R0, 0x1c, R23, 0xf8, !PT ;  /* 0x0000001c00147812 */ /* 0x000fc800078ef817 */
[C---:B------:R-:W-:Y:S01]  /*00d0*/  ISETP.GE.AND P3, PT, R20.reuse, 0x80, PT ;  /* 0x000000801400780c */ /* 0x040fe20003f66270 */
[----:B--2---:R-:W-:-:S12]  /*00e0*/  IMAD.WIDE R12, R20, 0x4, R12 ;  /* 0x00000004140c7825 */ /* 0x004fd800078e020c */
[----:B------:R1:W2:Y:S01]  /*00f0*/  @!P3 LDG.E.EL.128 R4, desc[UR6][R12.64] ;  /* 0x000000060c04b981 */ /* 0x0002a2000c2e1d00 */
[----:B------:R-:W-:Y:S02]  /*0100*/  SHF.R.U32.HI R9, RZ, 0x3, R2 ;  /* 0x00000003ff097819 */ /* 0x000fe40000011602 */
[----:B------:R-:W-:Y:S02]  /*0110*/  CS2R R10, SRZ ;  /* 0x00000000000a7805 */ /* 0x000fe4000001ff00 */
[----:B----4-:R-:W-:Y:S01]  /*0120*/  SHF.L.U32 R8, R3, 0x5, RZ ;  /* 0x0000000503087819 */ /* 0x010fe200000006ff */
[----:B0----5:R-:W-:Y:S01]  /*0130*/  IMAD.WIDE R28, R20, 0x4, R28 ;  /* 0x00000004141c7825 */ /* 0x021fe200078e021c */
[----:B------:R-:W-:-:S04]  /*0140*/  SGXT.U32 R9, R9, 0x4 ;  /* 0x000000040909781a */ /* 0x000fc80000000000 */
[----:B------:R-:W-:Y:S02]  /*0150*/  LOP3.LUT R15, R8, 0x10, R9, 0xfe, !PT ;  /* 0x00000010080f7812 */ /* 0x000fe400078efe09 */
[----:B-1----:R-:W-:Y:S02]  /*0160*/  CS2R R12, SRZ ;  /* 0x00000000000c7805 */ /* 0x002fe4000001ff00 */
[----:B------:R-:W-:Y:S02]  /*0170*/  LOP3.LUT R17, R8, R9, RZ, 0xfc, !PT ;  /* 0x0000000908117212 */ /* 0x000fe400078efcff */
[----:B------:R-:W-:Y:S02]  /*0180*/  CS2R R8, SRZ ;  /* 0x0000000000087805 */ /* 0x000fe4000001ff00 */
[----:B------:R-:W-:Y:S02]  /*0190*/  LEA R27, R15, R20, 0x7 ;  /* 0x000000140f1b7211 */ /* 0x000fe400078e38ff */
[----:B------:R-:W-:-:S02]  /*01a0*/  CS2R R14, SRZ ;  /* 0x00000000000e7805 */ /* 0x000fc4000001ff00 */
[----:B------:R-:W-:Y:S02]  /*01b0*/  LEA R17, R17, R20, 0x7 ;  /* 0x0000001411117211 */ /* 0x000fe400078e38ff */
[----:B------:R-:W-:Y:S01]  /*01c0*/  CS2R R18, SRZ ;  /* 0x0000000000127805 */ /* 0x000fe2000001ff00 */
[--C-:B------:R-:W-:Y:S01]  /*01d0*/  IMAD.WIDE R26, R27, 0x4, R24.reuse ;  /* 0x000000041b1a7825 */ /* 0x100fe200078e0218 */
[----:B------:R-:W3:Y:S03]  /*01e0*/  @!P3 LDG.E.EL.128 R12, desc[UR6][R28.64] ;  /* 0x000000061c0cb981 */ /* 0x000ee6000c2e1d00 */
[----:B------:R-:W-:Y:S01]  /*01f0*/  IMAD.WIDE R24, R17, 0x4, R24 ;  /* 0x0000000411187825 */ /* 0x000fe200078e0218 */
[----:B------:R-:W-:Y:S01]  /*0200*/  CS2R R16, SRZ ;  /* 0x0000000000107805 */ /* 0x000fe2000001ff00 */
[----:B------:R-:W3:Y:S05]  /*0210*/  @!P3 LDG.E.EL.128 R8, desc[UR6][R26.64] ;  /* 0x000000061a08b981 */ /* 0x000eea000c2e1d00 */
[----:B------:R0:W4:Y:S02]  /*0220*/  @!P3 LDG.E.EL.128 R16, desc[UR6][R24.64] ;  /* 0x000000061810b981 */ /* 0x000124000c2e1d00 */
[----:B0-----:R-:W0:Y:S01]  /*0230*/  LDC.64 R24, c[0x0][0x228] ;  /* 0x00008a00ff187b82 */ /* 0x001e220000000a00 */
[----:B--2---:R-:W-:-:S04]  /*0240*/  FADD R4, R4, 0.0010000000474974513054 ;  /* 0x3a83126f04047421 */ /* 0x004fc80000000000 */
[----:B------:R-:W1:Y:S01]  /*0250*/  MUFU.SQRT R22, R4 ;  /* 0x0000000400167308 */ /* 0x000e620000002000 */
[----:B------:R-:W-:Y:S01]  /*0260*/  FADD R5, R5, 0.0010000000474974513054 ;  /* 0x3a83126f05057421 */ /* 0x000fe20000000000 */
[----:B------:R-:W-:-:S06]  /*0270*/  FADD R6, R6, 0.0010000000474974513054 ;  /* 0x3a83126f06067421 */ /* 0x000fcc0000000000 */
[----:B------:R-:W2:Y:S08]  /*0280*/  MUFU.SQRT R5, R5 ;  /* 0x0000000500057308 */ /* 0x000eb00000002000 */
[----:B------:R-:W5:Y:S01]  /*0290*/  MUFU.SQRT R26, R6 ;  /* 0x00000006001a7308 */ /* 0x000f620000002000 */
[C---:B-1----:R-:W-:Y:S02]  /*02a0*/  FSETP.GT.AND P0, PT, R22.reuse, 8.50705917302346158658e+37, PT ;  /* 0x7e8000001600780b */ /* 0x042fe40003f04000 */
[----:B------:R-:W-:-:S02]  /*02b0*/  FSETP.GEU.AND P4, PT, R22, 1.175494350822287508e-38, PT ;  /* 0x008000001600780b */ /* 0x000fc40003f8e000 */
[C---:B--2---:R-:W-:Y:S02]  /*02c0*/  FSETP.GT.AND P1, PT, R5.reuse, 8.50705917302346158658e+37, PT ;  /* 0x7e8000000500780b */ /* 0x044fe40003f24000 */
[----:B------:R-:W-:-:S07]  /*02d0*/  FSETP.GEU.AND P5, PT, R5, 1.175494350822287508e-38, PT ;  /* 0x008000000500780b */ /* 0x000fce0003fae000 */
[----:B------:R-:W-:Y:S01]  /*02e0*/  @P0 FMUL R22, R22, 0.25 ;  /* 0x3e80000016160820 */ /* 0x000fe20000400000 */
[C---:B-----5:R-:W-:Y:S02]  /*02f0*/  FSETP.GT.AND P2, PT, R26.reuse, 8.50705917302346158658e+37, PT ;  /* 0x7e8000001a00780b */ /* 0x060fe40003f44000 */
[----:B------:R-:W-:Y:S01]  /*0300*/  FSETP.GEU.AND P6, PT, R26, 1.175494350822287508e-38, PT ;  /* 0x008000001a00780b */ /* 0x000fe20003fce000 */
[----:B------:R-:W-:Y:S01]  /*0310*/  @!P4 FMUL R22, R22, 16777216 ;  /* 0x4b8000001616c820 */ /* 0x000fe20000400000 */
[----:B------:R-:W-:Y:S01]  /*0320*/  HFMA2.MMA R4, -RZ, RZ, 1.625, 0 ;  /* 0x3e800000ff047435 */ /* 0x000fe200000001ff */
[----:B------:R-:W-:-:S04]  /*0330*/  @P1 FMUL R5, R5, 0.25 ;  /* 0x3e80000005051820 */ /* 0x000fc80000400000 */
[----:B------:R-:W1:Y:S01]  /*0340*/  MUFU.RCP R22, R22 ;  /* 0x0000001600167308 */ /* 0x000e620000001000 */
[----:B------:R-:W-:-:S03]  /*0350*/  @!P5 FMUL R5, R5, 16777216 ;  /* 0x4b8000000505d820 */ /* 0x000fc60000400000 */
[----:B------:R-:W-:Y:S01]  /*0360*/  @P2 FMUL R26, R26, 0.25 ;  /* 0x3e8000001a1a2820 */ /* 0x000fe20000400000 */
[----:B------:R-:W-:Y:S01]  /*0370*/  FSEL R27, R4, 1, P0 ;  /* 0x3f800000041b7808 */ /* 0x000fe20000000000 */
[----:B---3--:R-:W-:Y:S01]  /*0380*/  FADD R8, -R12, R8 ;  /* 0x000000080c087221 */ /* 0x008fe20000000100 */
[C---:B----4-:R-:W-:Y:S01]  /*0390*/  FADD R6, -R13.reuse, R17 ;  /* 0x000000110d067221 */ /* 0x050fe20000000100 */
[----:B------:R-:W-:Y:S01]  /*03a0*/  @!P6 FMUL R26, R26, 16777216 ;  /* 0x4b8000001a1ae820 */ /* 0x000fe20000400000 */
[----:B------:R-:W-:Y:S01]  /*03b0*/  FADD R12, -R12, R16 ;  /* 0x000000100c0c7221 */ /* 0x000fe20000000100 */
[----:B------:R-:W2:Y:S01]  /*03c0*/  MUFU.RCP R5, R5 ;  /* 0x0000000500057308 */ /* 0x000ea20000001000 */
[----:B------:R-:W3:Y:S01]  /*03d0*/  LDC.64 R16, c[0x0][0x230] ;  /* 0x00008c00ff107b82 */ /* 0x000ee20000000a00 */
[----:B------:R-:W-:Y:S01]  /*03e0*/  FADD R21, -R13, R9 ;  /* 0x000000090d157221 */ /* 0x000fe20000000100 */
[----:B------:R-:W-:-:S05]  /*03f0*/  @!P4 FMUL R27, R27, 16777216 ;  /* 0x4b8000001b1bc820 */ /* 0x000fca0000400000 */
[----:B------:R-:W4:Y:S01]  /*0400*/  MUFU.RCP R9, R26 ;  /* 0x0000001a00097308 */ /* 0x000f220000001000 */
[----:B-1----:R-:W-:Y:S01]  /*0410*/  FMUL R13, R22, R27 ;  /* 0x0000001b160d7220 */ /* 0x002fe20000400000 */
[C---:B------:R-:W-:Y:S02]  /*0420*/  FSEL R22, R4.reuse, 1, P1 ;  /* 0x3f80000004167808 */ /* 0x040fe40000800000 */
[----:B------:R-:W-:-:S03]  /*0430*/  FSEL R28, R4, 1, P2 ;  /* 0x3f800000041c7808 */ /* 0x000fc60001000000 */
[----:B------:R-:W-:Y:S02]  /*0440*/  @!P5 FMUL R22, R22, 16777216 ;  /* 0x4b8000001616d820 */ /* 0x000fe40000400000 */
[----:B------:R-:W-:Y:S02]  /*0450*/  @!P6 FMUL R28, R28, 16777216 ;  /* 0x4b8000001c1ce820 */ /* 0x000fe40000400000 */
[----:B--2---:R-:W-:Y:S02]  /*0460*/  FMUL R22, R5, R22 ;  /* 0x0000001605167220 */ /* 0x004fe40000400000 */
[----:B----4-:R-:W-:Y:S01]  /*0470*/  FMUL R5, R9, R28 ;  /* 0x0000001c09057220 */ /* 0x010fe20000400000 */
[----:B0-----:R-:W-:Y:S01]  /*0480*/  IMAD.WIDE R28, R20, 0x4, R24 ;  /* 0x00000004141c7825 */ /* 0x001fe200078e0218 */
[----:B------:R-:W-:-:S03]  /*0490*/  LOP3.LUT R25, R0, 0x1c, R23, 0xf8, !PT ;  /* 0x0000001c00197812 */ /* 0x000fc600078ef817 */
[-C--:B------:R-:W-:Y:S01]  /*04a0*/  FMUL R9, R12, R13.reuse ;  /* 0x0000000d0c097220 */ /* 0x080fe20000400000 */
[----:B------:R-:W-:Y:S01]  /*04b0*/  FMUL R13, R8, R13 ;  /* 0x0000000d080d7220 */ /* 0x000fe20000400000 */
[-C--:B------:R-:W-:Y:S01]  /*04c0*/  FMUL R6, R6, R22.reuse ;  /* 0x0000001606067220 */ /* 0x080fe20000400000 */
[----:B------:R-:W-:Y:S01]  /*04d0*/  FMUL R8, R21, R22 ;  /* 0x0000001615087220 */ /* 0x000fe20000400000 */
[----:B---3--:R-:W-:Y:S01]  /*04e0*/  IMAD.WIDE R16, R25, 0x4, R16 ;  /* 0x0000000419107825 */ /* 0x008fe200078e0210 */
[----:B------:R-:W-:Y:S02]  /*04f0*/  CS2R R20, SRZ ;  /* 0x0000000000147805 */ /* 0x000fe4000001ff00 */
[----:B------:R-:W-:Y:S02]  /*0500*/  CS2R R22, SRZ ;  /* 0x0000000000167805 */ /* 0x000fe4000001ff00 */
[----:B------:R-:W-:Y:S02]  /*0510*/  CS2R R24, SRZ ;  /* 0x0000000000187805 */ /* 0x000fe4000001ff00 */
[----:B------:R-:W-:-:S02]  /*0520*/  CS2R R26, SRZ ;  /* 0x00000000001a7805 */ /* 0x000fc4000001ff00 */
[----:B------:R-:W2:Y:S04]  /*0530*/  @!P3 LDG.E.EL.128 R20, desc[UR6][R28.64] ;  /* 0x000000061c14b981 */ /* 0x000ea8000c2e1d00 */
[----:B------:R-:W2:Y:S01]  /*0540*/  @!P3 LDG.E.EL.128 R24, desc[UR6][R16.64] ;  /* 0x000000061018b981 */ /* 0x000ea2000c2e1d00 */
[----:B------:R-:W-:-:S04]  /*0550*/  FADD R7, R7, 0.0010000000474974513054 ;  /* 0x3a83126f07077421 */ /* 0x000fc80000000000 */
[----:B------:R-:W0:Y:S02]  /*0560*/  MUFU.SQRT R12, R7 ;  /* 0x00000007000c7308 */ /* 0x000e240000002000 */
[C---:B0-----:R-:W-:Y:S02]  /*0570*/  FSETP.GT.AND P0, PT, R12.reuse, 8.50705917302346158658e+37, PT ;  /* 0x7e8000000c00780b */ /* 0x041fe40003f04000 */
[----:B------:R-:W-:-:S11]  /*0580*/  FSETP.GEU.AND P1, PT, R12, 1.175494350822287508e-38, PT ;  /* 0x008000000c00780b */ /* 0x000fd60003f2e000 */
[----:B------:R-:W-:-:S04]  /*0590*/  @P0 FMUL R12, R12, 0.25 ;  /* 0x3e8000000c0c0820 */ /* 0x000fc80000400000 */
[----:B------:R-:W-:Y:S01]  /*05a0*/  @!P1 FMUL R12, R12, 16777216 ;  /* 0x4b8000000c0c9820 */ /* 0x000fe20000400000 */
[C---:B------:R-:W-:Y:S01]  /*05b0*/  FADD R19, -R15.reuse, R19 ;  /* 0x000000130f137221 */ /* 0x040fe20000000100 */
[----:B------:R-:W-:Y:S01]  /*05c0*/  FADD R11, -R15, R11 ;  /* 0x0000000b0f0b7221 */ /* 0x000fe20000000100 */
[----:B------:R-:W0:Y:S01]  /*05d0*/  S2UR UR5, SR_CgaCtaId ;  /* 0x00000000000579c3 */ /* 0x000e220000008800 */
[----:B------:R-:W-:Y:S02]  /*05e0*/  UMOV UR4, 0x400 ;  /* 0x0000040000047882 */ /* 0x000fe40000000000 */
[----:B0-----:R-:W-:Y:S01]  /*05f0*/  UPRMT UR4, UR5, 0x654, UR4 ;  /* 0x0000065405047896 */ /* 0x001fe20008000004 */
[-CC-:B--2---:R-:W-:Y:S01]  /*0600*/  FFMA R9, R9, R20.reuse, R24.reuse ;  /* 0x0000001409097223 */ /* 0x184fe20000000018 */
[----:B------:R-:W-:Y:S01]  /*0610*/  FFMA R13, R13, R20, R24 ;  /* 0x000000140d0d7223 */ /* 0x000fe20000000018 */
[----:B------:R-:W-:-:S04]  /*0620*/  FADD R20, -R14, R18 ;  /* 0x000000120e147221 */ /* 0x000fc80000000100 */
[----:B------:R-:W-:Y:S01]  /*0630*/  FMUL R17, R20, R5 ;  /* 0x0000000514117220 */ /* 0x000fe20000400000 */
[----:B------:R-:W-:Y:S01]  /*0640*/  FFMA R7, R6, R21, R25 ;  /* 0x0000001506077223 */ /* 0x000fe20000000019 */
[----:B------:R-:W-:Y:S02]  /*0650*/  FADD R24, RZ, -R9 ;  /* 0x80000009ff187221 */ /* 0x000fe40000000000 */
[----:B------:R-:W-:Y:S02]  /*0660*/  FFMA R6, R17, R22, R26 ;  /* 0x0000001611067223 */ /* 0x000fe4000000001a */
[----:B------:R-:W0:Y:S01]  /*0670*/  MUFU.RCP R17, R12 ;  /* 0x0000000c00117308 */ /* 0x000e220000001000 */
[----:B------:R-:W-:Y:S01]  /*0680*/  FMUL R18, R24, 1.4426950216293334961 ;  /* 0x3fb8aa3b18127820 */ /* 0x000fe20000400000 */
[----:B------:R-:W-:Y:S01]  /*0690*/  FADD R16, RZ, -R7 ;  /* 0x80000007ff107221 */ /* 0x000fe20000000000 */
[----:B------:R-:W-:Y:S01]  /*06a0*/  FSEL R24, R4, 1, P0 ;  /* 0x3f80000004187808 */ /* 0x000fe20000000000 */
[----:B------:R-:W-:-:S02]  /*06b0*/  FADD R20, -R14, R10 ;  /* 0x0000000a0e147221 */ /* 0x000fc40000000100 */
[----:B------:R-:W-:Y:S01]  /*06c0*/  FSETP.GEU.AND P3, PT, R18, -126, PT ;  /* 0xc2fc00001200780b */ /* 0x000fe20003f6e000 */
[----:B------:R-:W-:Y:S01]  /*06d0*/  FMUL R16, R16, 1.4426950216293334961 ;  /* 0x3fb8aa3b10107820 */ /* 0x000fe20000400000 */
[----:B------:R-:W-:Y:S01]  /*06e0*/  @!P1 FMUL R24, R24, 16777216 ;  /* 0x4b80000018189820 */ /* 0x000fe20000400000 */
[----:B------:R-:W-:Y:S01]  /*06f0*/  FADD R14, RZ, -R6 ;  /* 0x80000006ff0e7221 */ /* 0x000fe20000000000 */
[----:B------:R-:W-:Y:S02]  /*0700*/  FMUL R5, R20, R5 ;  /* 0x0000000514057220 */ /* 0x000fe40000400000 */
[----:B------:R-:W-:Y:S01]  /*0710*/  FSETP.GEU.AND P4, PT, R16, -126, PT ;  /* 0xc2fc00001000780b */ /* 0x000fe20003f8e000 */
[----:B------:R-:W-:Y:S01]  /*0720*/  FMUL R14, R14, 1.4426950216293334961 ;  /* 0x3fb8aa3b0e0e7820 */ /* 0x000fe20000400000 */
[----:B0-----:R-:W-:Y:S01]  /*0730*/  FMUL R20, R17, R24 ;  /* 0x0000001811147220 */ /* 0x001fe20000400000 */
[----:B------:R-:W-:Y:S01]  /*0740*/  FFMA R8, R8, R21, R25 ;  /* 0x0000001508087223 */ /* 0x000fe20000000019 */
[----:B------:R-:W-:-:S02]  /*0750*/  FADD R21, RZ, -R13 ;  /* 0x8000000dff157221 */ /* 0x000fc40000000000 */
[----:B------:R-:W-:Y:S01]  /*0760*/  FMUL R24, R19, R20 ;  /* 0x0000001413187220 */ /* 0x000fe20000400000 */
[----:B------:R-:W-:Y:S01]  /*0770*/  @!P3 FMUL R18, R18, 0.5 ;  /* 0x3f0000001212b820 */ /* 0x000fe20000400000 */
[----:B------:R-:W-:Y:S01]  /*0780*/  FSETP.GEU.AND P5, PT, R14, -126, PT ;  /* 0xc2fc00000e00780b */ /* 0x000fe20003fae000 */
[----:B------:R-:W-:Y:S01]  /*0790*/  FFMA R22, R5, R22, R26 ;  /* 0x0000001605167223 */ /* 0x000fe2000000001a */
[----:B------:R-:W-:Y:S01]  /*07a0*/  FADD R17, RZ, -R8 ;  /* 0x80000008ff117221 */ /* 0x000fe20000000000 */
[-C--:B------:R-:W-:Y:S01]  /*07b0*/  FFMA R5, R24, R23.reuse, R27 ;  /* 0x0000001718057223 */ /* 0x080fe2000000001b */
[----:B------:R-:W-:Y:S01]  /*07c0*/  FMUL R20, R11, R20 ;  /* 0x000000140b147220 */ /* 0x000fe20000400000 */
[----:B------:R-:W0:Y:S01]  /*07d0*/  MUFU.EX2 R10, R18 ;  /* 0x00000012000a7308 */ /* 0x000e220000000800 */
[----:B------:R-:W-:Y:S01]  /*07e0*/  FMUL R12, R21, 1.4426950216293334961 ;  /* 0x3fb8aa3b150c7820 */ /* 0x000fe20000400000 */
[----:B------:R-:W-:Y:S01]  /*07f0*/  FMUL R17, R17, 1.4426950216293334961 ;  /* 0x3fb8aa3b11117820 */ /* 0x000fe20000400000 */
[----:B------:R-:W-:Y:S01]  /*0800*/  @!P4 FMUL R16, R16, 0.5 ;  /* 0x3f0000001010c820 */ /* 0x000fe20000400000 */
[----:B------:R-:W-:Y:S01]  /*0810*/  FADD R11, RZ, -R5 ;  /* 0x80000005ff0b7221 */ /* 0x000fe20000000000 */
[----:B------:R-:W-:Y:S01]  /*0820*/  FFMA R23, R20, R23, R27 ;  /* 0x0000001714177223 */ /* 0x000fe2000000001b */
[----:B------:R-:W-:Y:S01]  /*0830*/  FSETP.GEU.AND P6, PT, R12, -126, PT ;  /* 0xc2fc00000c00780b */ /* 0x000fe20003fce000 */
[----:B------:R-:W-:Y:S01]  /*0840*/  FADD R15, RZ, -R22 ;  /* 0x80000016ff0f7221 */ /* 0x000fe20000000000 */
[----:B------:R-:W-:Y:S01]  /*0850*/  FSETP.GEU.AND P0, PT, R17, -126, PT ;  /* 0xc2fc00001100780b */ /* 0x000fe20003f0e000 */
[----:B------:R-:W-:Y:S01]  /*0860*/  FMUL R26, R11, 1.4426950216293334961 ;  /* 0x3fb8aa3b0b1a7820 */ /* 0x000fe20000400000 */
[----:B------:R-:W-:Y:S01]  /*0870*/  FADD R11, RZ, -R23 ;  /* 0x80000017ff0b7221 */ /* 0x000fe20000000000 */
[----:B------:R-:W1:Y:S01]  /*0880*/  MUFU.EX2 R16, R16 ;  /* 0x0000001000107308 */ /* 0x000e620000000800 */
[----:B------:R-:W-:Y:S01]  /*0890*/  FMUL R15, R15, 1.4426950216293334961 ;  /* 0x3fb8aa3b0f0f7820 */ /* 0x000fe20000400000 */
[----:B------:R-:W-:Y:S01]  /*08a0*/  @!P5 FMUL R14, R14, 0.5 ;  /* 0x3f0000000e0ed820 */ /* 0x000fe20000400000 */
[----:B------:R-:W-:Y:S01]  /*08b0*/  FMUL R11, R11, 1.4426950216293334961 ;  /* 0x3fb8aa3b0b0b7820 */ /* 0x000fe20000400000 */
[----:B------:R-:W-:Y:S01]  /*08c0*/  FSETP.GEU.AND P2, PT, R26, -126, PT ;  /* 0xc2fc00001a00780b */ /* 0x000fe20003f4e000 */
[----:B0-----:R-:W-:Y:S01]  /*08d0*/  @!P3 FMUL R10, R10, R10 ;  /* 0x0000000a0a0ab220 */ /* 0x001fe20000400000 */
[----:B------:R-:W-:-:S02]  /*08e0*/  FSETP.GEU.AND P1, PT, R15, -126, PT ;  /* 0xc2fc00000f00780b */ /* 0x000fc40003f2e000 */
[----:B------:R-:W0:Y:S01]  /*08f0*/  MUFU.EX2 R14, R14 ;  /* 0x0000000e000e7308 */ /* 0x000e220000000800 */
[----:B------:R-:W-:Y:S01]  /*0900*/  FSETP.GEU.AND P3, PT, R11, -126, PT ;  /* 0xc2fc00000b00780b */ /* 0x000fe20003f6e000 */
[----:B------:R-:W-:Y:S01]  /*0910*/  @!P6 FMUL R12, R12, 0.5 ;  /* 0x3f0000000c0ce820 */ /* 0x000fe20000400000 */
[----:B------:R-:W-:Y:S01]  /*0920*/  @!P0 FMUL R17, R17, 0.5 ;  /* 0x3f00000011118820 */ /* 0x000fe20000400000 */
[----:B-1----:R-:W-:-:S04]  /*0930*/  @!P4 FMUL R16, R16, R16 ;  /* 0x000000101010c220 */ /* 0x002fc80000400000 */
[----:B------:R-:W1:Y:S01]  /*0940*/  MUFU.EX2 R12, R12 ;  /* 0x0000000c000c7308 */ /* 0x000e620000000800 */
[----:B------:R-:W-:Y:S02]  /*0950*/  @!P2 FMUL R26, R26, 0.5 ;  /* 0x3f0000001a1aa820 */ /* 0x000fe40000400000 */
[----:B------:R-:W-:Y:S01]  /*0960*/  @!P1 FMUL R15, R15, 0.5 ;  /* 0x3f0000000f0f9820 */ /* 0x000fe20000400000 */
[----:B------:R-:W-:-:S04]  /*0970*/  FADD R16, R16, 1 ;  /* 0x3f80000010107421 */ /* 0x000fc80000000000 */
[----:B------:R-:W2:Y:S01]  /*0980*/  MUFU.EX2 R17, R17 ;  /* 0x0000001100117308 */ /* 0x000ea20000000800 */
[----:B------:R-:W-:Y:S01]  /*0990*/  @!P3 FMUL R11, R11, 0.5 ;  /* 0x3f0000000b0bb820 */ /* 0x000fe20000400000 */
[----:B0-----:R-:W-:Y:S01]  /*09a0*/  @!P5 FMUL R14, R14, R14 ;  /* 0x0000000e0e0ed220 */ /* 0x001fe20000400000 */
[----:B------:R-:W-:Y:S01]  /*09b0*/  FSETP.GT.AND P5, PT, R16, 8.50705917302346158658e+37, PT ;  /* 0x7e8000001000780b */ /* 0x000fe20003fa4000 */
[----:B------:R-:W-:-:S04]  /*09c0*/  FADD R21, R10, 1 ;  /* 0x3f8000000a157421 */ /* 0x000fc80000000000 */
[----:B------:R-:W0:Y:S01]  /*09d0*/  MUFU.EX2 R18, R15 ;  /* 0x0000000f00127308 */ /* 0x000e220000000800 */
[----:B------:R-:W-:Y:S01]  /*09e0*/  FADD R14, R14, 1 ;  /* 0x3f8000000e0e7421 */ /* 0x000fe20000000000 */
[----:B------:R-:W-:-:S06]  /*09f0*/  FSETP.GT.AND P4, PT, R21, 8.50705917302346158658e+37, PT ;  /* 0x7e8000001500780b */ /* 0x000fcc0003f84000 */
[----:B------:R-:W3:Y:S01]  /*0a00*/  MUFU.EX2 R26, R26 ;  /* 0x0000001a001a7308 */ /* 0x000ee20000000800 */
[----:B-1----:R-:W-:-:S07]  /*0a10*/  @!P6 FMUL R12, R12, R12 ;  /* 0x0000000c0c0ce220 */ /* 0x002fce0000400000 */
[----:B------:R-:W1:Y:S01]  /*0a20*/  MUFU.EX2 R15, R11 ;  /* 0x0000000b000f7308 */ /* 0x000e620000000800 */
[----:B--2---:R-:W-:Y:S01]  /*0a30*/  @!P0 FMUL R17, R17, R17 ;  /* 0x0000001111118220 */ /* 0x004fe20000400000 */
[----:B------:R-:W-:Y:S01]  /*0a40*/  FSETP.GT.AND P6, PT, R14, 8.50705917302346158658e+37, PT ;  /* 0x7e8000000e00780b */ /* 0x000fe20003fc4000 */
[----:B------:R-:W-:Y:S01]  /*0a50*/  FADD R10, R12, 1 ;  /* 0x3f8000000c0a7421 */ /* 0x000fe20000000000 */
[----:B------:R-:W-:Y:S02]  /*0a60*/  SHF.R.U32.HI R19, RZ, 0x3, R2 ;  /* 0x00000003ff137819 */ /* 0x000fe40000011602 */
[----:B------:R-:W-:Y:S01]  /*0a70*/  SHF.L.U32 R24, R2, 0x7, RZ ;  /* 0x0000000702187819 */ /* 0x000fe200000006ff */
[----:B------:R-:W-:Y:S01]  /*0a80*/  FADD R12, R17, 1 ;  /* 0x3f800000110c7421 */ /* 0x000fe20000000000 */
[----:B------:R-:W-:Y:S01]  /*0a90*/  @P5 FMUL R16, R16, 0.25 ;  /* 0x3e80000010105820 */ /* 0x000fe20000400000 */
[----:B------:R-:W-:Y:S02]  /*0aa0*/  SGXT.U32 R19, R19, 0x4 ;  /* 0x000000041313781a */ /* 0x000fe40000000000 */
[----:B------:R-:W-:Y:S01]  /*0ab0*/  LOP3.LUT R24, R24, 0x380, RZ, 0xc0, !PT ;  /* 0x0000038018187812 */ /* 0x000fe200078ec0ff */
[----:B0-----:R-:W-:Y:S01]  /*0ac0*/  @!P1 FMUL R18, R18, R18 ;  /* 0x0000001212129220 */ /* 0x001fe20000400000 */
[----:B------:R-:W-:Y:S01]  /*0ad0*/  FSETP.GT.AND P0, PT, R10, 8.50705917302346158658e+37, PT ;  /* 0x7e8000000a00780b */ /* 0x000fe20003f04000 */
[----:B---3--:R-:W-:Y:S01]  /*0ae0*/  @!P2 FMUL R26, R26, R26 ;  /* 0x0000001a1a1aa220 */ /* 0x008fe20000400000 */
[----:B-1----:R-:W-:Y:S01]  /*0af0*/  @!P3 FMUL R15, R15, R15 ;  /* 0x0000000f0f0fb220 */ /* 0x002fe20000400000 */
[----:B------:R0:W-:Y:S01]  /*0b00*/  MUFU.RCP R20, R16 ;  /* 0x0000001000147308 */ /* 0x0001e20000001000 */
[----:B------:R-:W-:-:S02]  /*0b10*/  FSETP.GT.AND P1, PT, R12, 8.50705917302346158658e+37, PT ;  /* 0x7e8000000c00780b */ /* 0x000fc40003f24000 */
[C---:B------:R-:W-:Y:S02]  /*0b20*/  LOP3.LUT R19, R24.reuse, R19, RZ, 0xfc, !PT ;  /* 0x0000001318137212 */ /* 0x040fe400078efcff */
[C---:B------:R-:W-:Y:S02]  /*0b30*/  LEA.HI R28, R24.reuse, UR4, RZ, 0x1f ;  /* 0x00000004181c7c11 */ /* 0x040fe4000f8ff8ff */
[C---:B------:R-:W-:Y:S02]  /*0b40*/  LOP3.LUT R17, R24.reuse, 0x40, RZ, 0xfc, !PT ;  /* 0x0000004018117812 */ /* 0x040fe400078efcff */
[C---:B0-----:R-:W-:Y:S01]  /*0b50*/  LOP3.LUT R16, R24.reuse, 0x20, RZ, 0xfc, !PT ;  /* 0x0000002018107812 */ /* 0x041fe200078efcff */
[----:B------:R-:W-:Y:S01]  /*0b60*/  @P4 FMUL R21, R21, 0.25 ;  /* 0x3e80000015154820 */ /* 0x000fe20000400000 */
[----:B------:R-:W-:Y:S01]  /*0b70*/  LOP3.LUT R24, R24, 0x60, RZ, 0xfc, !PT ;  /* 0x0000006018187812 */ /* 0x000fe200078efcff */
[----:B------:R-:W-:Y:S01]  /*0b80*/  FADD R26, R26, 1 ;  /* 0x3f8000001a1a7421 */ /* 0x000fe20000000000 */
[----:B------:R-:W-:Y:S01]  /*0b90*/  FADD R15, R15, 1 ;  /* 0x3f8000000f0f7421 */ /* 0x000fe20000000000 */
[----:B------:R-:W-:Y:S01]  /*0ba0*/  FADD R18, R18, 1 ;  /* 0x3f80000012127421 */ /* 0x000fe20000000000 */
[----:B------:R-:W-:Y:S01]  /*0bb0*/  @P6 FMUL R14, R14, 0.25 ;  /* 0x3e8000000e0e6820 */ /* 0x000fe20000400000 */
[----:B------:R-:W-:-:S02]  /*0bc0*/  LEA.HI R25, R24, UR4, RZ, 0x1f ;  /* 0x0000000418197c11 */ /* 0x000fc4000f8ff8ff */
[----:B------:R-:W-:Y:S01]  /*0bd0*/  FSEL R24, R4, 1, P4 ;  /* 0x3f80000004187808 */ /* 0x000fe20002000000 */
[----:B------:R-:W0:Y:S01]  /*0be0*/  MUFU.RCP R21, R21 ;  /* 0x0000001500157308 */ /* 0x000e220000001000 */
[----:B------:R-:W-:Y:S02]  /*0bf0*/  FSETP.GT.AND P3, PT, R26, 8.50705917302346158658e+37, PT ;  /* 0x7e8000001a00780b */ /* 0x000fe40003f64000 */
[----:B------:R-:W-:Y:S02]  /*0c00*/  FSETP.GT.AND P4, PT, R15, 8.50705917302346158658e+37, PT ;  /* 0x7e8000000f00780b */ /* 0x000fe40003f84000 */
[----:B------:R-:W-:Y:S01]  /*0c10*/  FSETP.GT.AND P2, PT, R18, 8.50705917302346158658e+37, PT ;  /* 0x7e8000001200780b */ /* 0x000fe20003f44000 */
[----:B------:R-:W-:Y:S01]  /*0c20*/  @P0 FMUL R10, R10, 0.25 ;  /* 0x3e8000000a0a0820 */ /* 0x000fe20000400000 */
[----:B------:R-:W-:Y:S01]  /*0c30*/  @P1 FMUL R12, R12, 0.25 ;  /* 0x3e8000000c0c1820 */ /* 0x000fe20000400000 */
[----:B------:R-:W1:Y:S01]  /*0c40*/  MUFU.RCP R14, R14 ;  /* 0x0000000e000e7308 */ /* 0x000e620000001000 */
[----:B------:R-:W-:-:S02]  /*0c50*/  LEA R11, R19, R28, 0x2 ;  /* 0x0000001c130b7211 */ /* 0x000fc400078e10ff */
[----:B------:R-:W-:Y:S02]  /*0c60*/  LEA.HI R16, R16, UR4, RZ, 0x1f ;  /* 0x0000000410107c11 */ /* 0x000fe4000f8ff8ff */
[----:B------:R-:W-:Y:S02]  /*0c70*/  LEA.HI R28, R17, UR4, RZ, 0x1f ;  /* 0x00000004111c7c11 */ /* 0x000fe4000f8ff8ff */
[C---:B------:R-:W-:Y:S01]  /*0c80*/  LEA R16, R19.reuse, R16, 0x2 ;  /* 0x0000001013107211 */ /* 0x040fe200078e10ff */
[----:B------:R-:W2:Y:S01]  /*0c90*/  MUFU.RCP R10, R10 ;  /* 0x0000000a000a7308 */ /* 0x000ea20000001000 */
[C---:B------:R-:W-:Y:S01]  /*0ca0*/  LEA R17, R19.reuse, R28, 0x2 ;  /* 0x0000001c13117211 */ /* 0x040fe200078e10ff */
[----:B------:R-:W-:Y:S01]  /*0cb0*/  @P3 FMUL R26, R26, 0.25 ;  /* 0x3e8000001a1a3820 */ /* 0x000fe20000400000 */
[----:B------:R-:W-:Y:S01]  /*0cc0*/  LEA R19, R19, R25, 0x2 ;  /* 0x0000001913137211 */ /* 0x000fe200078e10ff */
[----:B------:R-:W-:Y:S01]  /*0cd0*/  @P4 FMUL R15, R15, 0.25 ;  /* 0x3e8000000f0f4820 */ /* 0x000fe20000400000 */
[----:B------:R-:W-:-:S03]  /*0ce0*/  FSEL R25, R4, 1, P5 ;  /* 0x3f80000004197808 */ /* 0x000fc60002800000 */
[----:B------:R-:W3:Y:S01]  /*0cf0*/  MUFU.RCP R12, R12 ;  /* 0x0000000c000c7308 */ /* 0x000ee20000001000 */
[----:B------:R-:W-:Y:S01]  /*0d00*/  @P2 FMUL R18, R18, 0.25 ;  /* 0x3e80000012122820 */ /* 0x000fe20000400000 */
[----:B------:R-:W-:Y:S01]  /*0d10*/  FSEL R27, R4, 1, P6 ;  /* 0x3f800000041b7808 */ /* 0x000fe20003000000 */
[----:B0-----:R-:W-:Y:S01]  /*0d20*/  FMUL R24, R21, R24 ;  /* 0x0000001815187220 */ /* 0x001fe20000400000 */
[----:B------:R-:W-:-:S04]  /*0d30*/  FMUL R20, R20, R25 ;  /* 0x0000001914147220 */ /* 0x000fc80000400000 */
[----:B------:R-:W0:Y:S01]  /*0d40*/  MUFU.RCP R21, R26 ;  /* 0x0000001a00157308 */ /* 0x000e220000001000 */
[----:B-1----:R-:W-:Y:S01]  /*0d50*/  FMUL R25, R14, R27 ;  /* 0x0000001b0e197220 */ /* 0x002fe20000400000 */
[C---:B------:R-:W-:Y:S02]  /*0d60*/  FSEL R27, R4.reuse, 1, P0 ;  /* 0x3f800000041b7808 */ /* 0x040fe40000000000 */
[----:B------:R-:W-:-:S04]  /*0d70*/  FSEL R29, R4, 1, P1 ;  /* 0x3f800000041d7808 */ /* 0x000fc80000800000 */
[----:B------:R-:W1:Y:S01]  /*0d80*/  MUFU.RCP R15, R15 ;  /* 0x0000000f000f7308 */ /* 0x000e620000001000 */
[----:B--2---:R-:W-:Y:S01]  /*0d90*/  FMUL R10, R10, R27 ;  /* 0x0000001b0a0a7220 */ /* 0x004fe20000400000 */
[----:B---3--:R-:W-:-:S06]  /*0da0*/  FMUL R27, R12, R29 ;  /* 0x0000001d0c1b7220 */ /* 0x008fcc0000400000 */
[----:B------:R-:W2:Y:S01]  /*0db0*/  MUFU.RCP R18, R18 ;  /* 0x0000001200127308 */ /* 0x000ea20000001000 */
[C---:B------:R-:W-:Y:S02]  /*0dc0*/  FSEL R12, R4.reuse, 1, P3 ;  /* 0x3f800000040c7808 */ /* 0x040fe40001800000 */
[C---:B------:R-:W-:Y:S02]  /*0dd0*/  FSEL R14, R4.reuse, 1, P4 ;  /* 0x3f800000040e7808 */ /* 0x040fe40002000000 */
[----:B------:R-:W-:Y:S01]  /*0de0*/  FSEL R29, R4, 1, P2 ;  /* 0x3f800000041d7808 */ /* 0x000fe20001000000 */
[----:B0-----:R-:W-:Y:S01]  /*0df0*/  FMUL R4, R21, R12 ;  /* 0x0000000c15047220 */ /* 0x001fe20000400000 */
[----:B------:R-:W-:Y:S01]  /*0e00*/  FMUL R24, R9, R24 ;  /* 0x0000001809187220 */ /* 0x000fe20000400000 */
[----:B-1----:R-:W-:Y:S01]  /*0e10*/  FMUL R12, R15, R14 ;  /* 0x0000000e0f0c7220 */ /* 0x002fe20000400000 */
[----:B------:R-:W-:Y:S01]  /*0e20*/  FMUL R7, R7, R20 ;  /* 0x0000001407077220 */ /* 0x000fe20000400000 */
[----:B------:R-:W-:Y:S01]  /*0e30*/  FMUL R14, R6, R25 ;  /* 0x00000019060e7220 */ /* 0x000fe20000400000 */
[----:B------:R-:W-:Y:S01]  /*0e40*/  FMUL R27, R8, R27 ;  /* 0x0000001b081b7220 */ /* 0x000fe20000400000 */
[----:B------:R-:W-:Y:S01]  /*0e50*/  FMUL R8, R5, R4 ;  /* 0x0000000405087220 */ /* 0x000fe20000400000 */
[----:B--2---:R-:W-:Y:S01]  /*0e60*/  FMUL R29, R18, R29 ;  /* 0x0000001d121d7220 */ /* 0x004fe20000400000 */
[----:B------:R-:W-:Y:S01]  /*0e70*/  FMUL R18, R13, R10 ;  /* 0x0000000a0d127220 */ /* 0x000fe20000400000 */
[----:B------:R-:W-:Y:S01]  /*0e80*/  STS [R11], R24 ;  /* 0x000000180b007388 */ /* 0x000fe20000000800 */
[----:B------:R-:W-:Y:S01]  /*0e90*/  FMUL R20, R23, R12 ;  /* 0x0000000c17147220 */ /* 0x000fe20000400000 */
[----:B------:R-:W-:-:S02]  /*0ea0*/  FMUL R22, R22, R29 ;  /* 0x0000001d16167220 */ /* 0x000fc40000400000 */
[----:B------:R-:W-:Y:S04]  /*0eb0*/  STS [R16+0x80], R7 ;  /* 0x0000800710007388 */ /* 0x000fe80000000800 */
[----:B------:R-:W-:Y:S04]  /*0ec0*/  STS [R17+0x100], R14 ;  /* 0x0001000e11007388 */ /* 0x000fe80000000800 */
[----:B------:R0:W-:Y:S04]  /*0ed0*/  STS [R19+0x180], R8 ;  /* 0x0001800813007388 */ /* 0x0001e80000000800 */
[----:B------:R1:W-:Y:S04]  /*0ee0*/  STS [R11+0x40], R18 ;  /* 0x000040120b007388 */ /* 0x0003e80000000800 */
[----:B------:R-:W-:Y:S04]  /*0ef0*/  STS [R16+0xc0], R27 ;  /* 0x0000c01b10007388 */ /* 0x000fe80000000800 */
[----:B------:R-:W-:Y:S04]  /*0f00*/  STS [R17+0x140], R22 ;  /* 0x0001401611007388 */ /* 0x000fe80000000800 */
[----:B------:R-:W-:Y:S01]  /*0f10*/  STS [R19+0x1c0], R20 ;  /* 0x0001c01413007388 */ /* 0x000fe20000000800 */
[----:B------:R-:W-:-:S02]  /*0f20*/  SHF.L.U32 R6, R2, 0x1, RZ ;  /* 0x0000000102067819 */ /* 0x000fc400000006ff */
[----:B------:R-:W-:Y:S02]  /*0f30*/  SHF.L.U32 R10, R2, 0x2, RZ ;  /* 0x00000002020a7819 */ /* 0x000fe400000006ff */
[----:B------:R-:W-:Y:S02]  /*0f40*/  LOP3.LUT R6, R6, 0xf0, RZ, 0xc0, !PT ;  /* 0x000000f006067812 */ /* 0x000fe400078ec0ff */
[----:B------:R-:W-:Y:S02]  /*0f50*/  LOP3.LUT R10, R10, 0x1fc, RZ, 0xc0, !PT ;  /* 0x000001fc0a0a7812 */ /* 0x000fe400078ec0ff */
[----:B------:R-:W-:-:S04]  /*0f60*/  IADD3 R5, R6, UR4, RZ ;  /* 0x0000000406057c10 */ /* 0x000fc8000fffe0ff */
[----:B------:R-:W-:Y:S01]  /*0f70*/  LEA R5, R10, R5, 0x2 ;  /* 0x000000050a057211 */ /* 0x000fe200078e10ff */
[----:B------:R-:W-:Y:S01]  /*0f80*/  BAR.SYNC.DEFER_BLOCKING 0x0 ;  /* 0x0000000000007b1d */ /* 0x000fe20000010000 */
[----:B------:R-:W-:Y:S02]  /*0f90*/  SHF.L.U32 R9, R3, 0x5, RZ ;  /* 0x0000000503097819 */ /* 0x000fe400000006ff */
[----:B------:R-:W-:Y:S02]  /*0fa0*/  SHF.L.U32 R12, R2, 0x2, RZ ;  /* 0x00000002020c7819 */ /* 0x000fe400000006ff */
[----:B------:R-:W-:Y:S02]  /*0fb0*/  SHF.R.S32.HI R13, RZ, 0x1a, R3 ;  /* 0x0000001aff0d7819 */ /* 0x000fe40000011403 */
[----:B------:R-:W-:Y:S02]  /*0fc0*/  LOP3.LUT R3, R9, 0x1c, R12, 0xf8, !PT ;  /* 0x0000001c09037812 */ /* 0x000fe400078ef80c */
[----:B------:R-:W-:Y:S01]  /*0fd0*/  SGXT R12, R13, 0x1 ;  /* 0x000000010d0c781a */ /* 0x000fe20000000200 */
[----:B0-----:R-:W0:Y:S01]  /*0fe0*/  LDC.64 R8, c[0x0][0x238] ;  /* 0x00008e00ff087b82 */ /* 0x001e220000000a00 */
[----:B------:R-:W2:Y:S02]  /*0ff0*/  LDS.128 R4, [R5] ;  /* 0x0000000005047984 */ /* 0x000ea40000000c00 */
[----:B------:R-:W-:-:S02]  /*1000*/  LEA.HI R12, R12, R3, RZ, 0x8 ;  /* 0x000000030c0c7211 */ /* 0x000fc400078f40ff */
[----:B------:R-:W-:Y:S02]  /*1010*/  SHF.R.U32.HI R15, RZ, 0x3, R2 ;  /* 0x00000003ff0f7819 */ /* 0x000fe40000011602 */
[C---:B------:R-:W-:Y:S02]  /*1020*/  SHF.L.U32 R2, R12.reuse, 0x7, RZ ;  /* 0x000000070c027819 */ /* 0x040fe400000006ff */
[----:B------:R-:W-:Y:S02]  /*1030*/  SGXT.U32 R15, R15, 0x4 ;  /* 0x000000040f0f781a */ /* 0x000fe40000000000 */
[----:B------:R-:W-:Y:S02]  /*1040*/  LOP3.LUT R12, R12, 0xffffff00, RZ, 0xc0, !PT ;  /* 0xffffff000c0c7812 */ /* 0x000fe400078ec0ff */
[----:B-1----:R-:W-:Y:S02]  /*1050*/  LOP3.LUT R11, R2, 0xffff8000, RZ, 0xc0, !PT ;  /* 0xffff8000020b7812 */ /* 0x002fe400078ec0ff */
[----:B------:R-:W-:-:S02]  /*1060*/  LOP3.LUT R2, R0, R15, RZ, 0xfc, !PT ;  /* 0x0000000f00027212 */ /* 0x000fc400078efcff */
[----:B------:R-:W-:Y:S02]  /*1070*/  LOP3.LUT R0, R0, 0x10, R15, 0xfe, !PT ;  /* 0x0000001000007812 */ /* 0x000fe400078efe0f */
[----:B------:R-:W-:Y:S02]  /*1080*/  IADD3 R11, R11, R3, -R12 ;  /* 0x000000030b0b7210 */ /* 0x000fe40007ffe80c */
[----:B------:R-:W-:Y:S02]  /*1090*/  LOP3.LUT R13, R10, 0x200, RZ, 0xfc, !PT ;  /* 0x000002000a0d7812 */ /* 0x000fe400078efcff */
[----:B------:R-:W-:Y:S02]  /*10a0*/  ISETP.GE.AND P0, PT, R2, 0x80, PT ;  /* 0x000000800200780c */ /* 0x000fe40003f06270 */
[----:B------:R-:W-:Y:S02]  /*10b0*/  ISETP.GE.AND P1, PT, R0, 0x80, PT ;  /* 0x000000800000780c */ /* 0x000fe40003f26270 */
[----:B------:R-:W-:-:S02]  /*10c0*/  LEA R3, R2, R11, 0x8 ;  /* 0x0000000b02037211 */ /* 0x000fc400078e40ff */
[----:B------:R-:W-:-:S03]  /*10d0*/  SHF.R.U32.HI R13, RZ, 0x1, R13 ;  /* 0x00000001ff0d7819 */ /* 0x000fc6000001160d */
[----:B0-----:R-:W-:Y:S01]  /*10e0*/  IMAD.WIDE R2, R3, 0x4, R8 ;  /* 0x0000000403027825 */ /* 0x001fe200078e0208 */
[----:B------:R-:W-:-:S04]  /*10f0*/  LOP3.LUT R13, R13, 0x1f0, RZ, 0xc0, !PT ;  /* 0x000001f00d0d7812 */ /* 0x000fc800078ec0ff */
[----:B------:R-:W-:Y:S01]  /*1100*/  IADD3 R13, R13, UR4, RZ ;  /* 0x000000040d0d7c10 */ /* 0x000fe2000fffe0ff */
[----:B--2---:R0:W-:Y:S03]  /*1110*/  @!P0 STG.E.128 desc[UR6][R2.64], R4 ;  /* 0x0000000402008986 */ /* 0x0041e6000c101d06 */
[----:B------:R-:W-:Y:S01]  /*1120*/  LEA R13, R10, R13, 0x2 ;  /* 0x0000000d0a0d7211 */ /* 0x000fe200078e10ff */
[----:B0-----:R-:W-:Y:S06]  /*1130*/  @P1 EXIT ;  /* 0x000000000000194d */ /* 0x001fec0003800000 */
[----:B------:R-:W0:Y:S01]  /*1140*/  LDS.128 R12, [R13+0x800] ;  /* 0x000800000d0c7984 */ /* 0x000e220000000c00 */
[----:B------:R-:W-:-:S05]  /*1150*/  LEA R11, R0, R11, 0x8 ;  /* 0x0000000b000b7211 */ /* 0x000fca00078e40ff */
[----:B------:R-:W-:-:S05]  /*1160*/  IMAD.WIDE R8, R11, 0x4, R8 ;  /* 0x000000040b087825 */ /* 0x000fca00078e0208 */
[----:B0-----:R-:W-:Y:S01]  /*1170*/  STG.E.128 desc[UR6][R8.64], R12 ;  /* 0x0000000c08007986 */ /* 0x001fe2000c101d06 */
[----:B------:R-:W-:Y:S05]  /*1180*/  EXIT ;  /* 0x000000000000794d */ /* 0x000fea0003800000 */
.L_x_0:
[----:B------:R-:W-:-:S00]  /*1190*/  BRA `(.L_x_0) ;  /* 0xfffffffc00fc7947 */ /* 0x000fc0000383ffff */
[----:B------:R-:W-:-:S00]  /*11a0*/  NOP ;  /* 0x0000000000007918 */ /* 0x000fc00000000000 */
        /* <DEDUP_REMOVED lines=13> */
.L_x_1:


//--------------------- .nv.global.init           --------------------------
	.section	.nv.global.init,"aw",@progbits
.nv.global.init:
	.type		_$_str,@object
	.size		_$_str,(_$_str_$_2 - _$_str)
_$_str:
        /*0000*/ 	.byte	0x5f, 0x5f, 0x43, 0x55, 0x44, 0x41, 0x5f, 0x46, 0x54, 0x5a, 0x00
	.type		_$_str_$_2,@object
	.size		_$_str_$_2,(.L_1 - _$_str_$_2)
_$_str_$_2:
        /*000b*/ 	.byte	0x5f, 0x5f, 0x43, 0x55, 0x44, 0x41, 0x5f, 0x50, 0x52, 0x45, 0x43, 0x5f, 0x53, 0x51, 0x52, 0x54
        /*001b*/ 	.byte	0x00
.L_1:


//--------------------- .nv.shared.triton_poi_fused__native_batch_norm_legit_no_training_silu_18 --------------------------
	.section	.nv.shared.triton_poi_fused__native_batch_norm_legit_no_training_silu_18,"aw",@nobits
	.sectionflags	@""
	.align	16
	.zero		1024


//--------------------- .nv.constant0.triton_poi_fused__native_batch_norm_legit_no_training_silu_18 --------------------------
	.section	.nv.constant0.triton_poi_fused__native_batch_norm_legit_no_training_silu_18,"a",@progbits
	.sectionflags	@""
	.align	4
.nv.constant0.triton_poi_fused__native_batch_norm_legit_no_training_silu_18:
	.zero		584
